//
// Generated by NVIDIA NVVM Compiler
//
// Compiler Build ID: CL-36424714
// Cuda compilation tools, release 13.0, V13.0.88
// Based on NVVM 20.0.0
//

.version 9.0
.target sm_100
.address_size 64

	// .globl	_Z17rgba_to_greyscalePK6uchar4Phii

.visible .entry _Z17rgba_to_greyscalePK6uchar4Phii(
	.param .u64 .ptr .align 1 _Z17rgba_to_greyscalePK6uchar4Phii_param_0,
	.param .u64 .ptr .align 1 _Z17rgba_to_greyscalePK6uchar4Phii_param_1,
	.param .u32 _Z17rgba_to_greyscalePK6uchar4Phii_param_2,
	.param .u32 _Z17rgba_to_greyscalePK6uchar4Phii_param_3
)
{
	.reg .b16 	%rs<7>;
	.reg .b32 	%r<10>;
	.reg .b32 	%f<7>;
	.reg .b64 	%rd<9>;

	ld.param.u64 	%rd1, [_Z17rgba_to_greyscalePK6uchar4Phii_param_0];
	ld.param.u64 	%rd2, [_Z17rgba_to_greyscalePK6uchar4Phii_param_1];
	ld.param.u32 	%r1, [_Z17rgba_to_greyscalePK6uchar4Phii_param_3];
	cvta.to.global.u64 	%rd3, %rd2;
	cvta.to.global.u64 	%rd4, %rd1;
	mov.u32 	%r2, %tid.x;
	mov.u32 	%r3, %ctaid.x;
	mad.lo.s32 	%r4, %r1, %r3, %r2;
	cvt.s64.s32 	%rd5, %r4;
	mul.wide.s32 	%rd6, %r4, 4;
	add.s64 	%rd7, %rd4, %rd6;
	.pragma "used_bytes_mask 7";
	ld.global.u32 	%r5, [%rd7];
	bfe.u32 	%r6, %r5, 0, 8;
	cvt.u16.u32 	%rs1, %r6;
	and.b16  	%rs2, %rs1, 255;
	bfe.u32 	%r7, %r5, 8, 8;
	cvt.u16.u32 	%rs3, %r7;
	and.b16  	%rs4, %rs3, 255;
	bfe.u32 	%r8, %r5, 16, 8;
	cvt.u16.u32 	%rs5, %r8;
	and.b16  	%rs6, %rs5, 255;
	cvt.rn.f32.u16 	%f1, %rs2;
	cvt.rn.f32.u16 	%f2, %rs4;
	mul.f32 	%f3, %f2, 0f3F1645A2;
	fma.rn.f32 	%f4, %f1, 0f3E991687, %f3;
	cvt.rn.f32.u16 	%f5, %rs6;
	fma.rn.f32 	%f6, %f5, 0f3DE978D5, %f4;
	cvt.rzi.u32.f32 	%r9, %f6;
	add.s64 	%rd8, %rd3, %rd5;
	st.global.u8 	[%rd8], %r9;
	ret;

}


// ===== COMPILED SASS (sm_100) =====

	.target	sm_100

	.elftype	@"ET_EXEC"


//--------------------- .note.nv.tkinfo           --------------------------
	.section	.note.nv.tkinfo,"",@"SHT_NOTE"
	.sectionflags	@"SHF_NOTE_NV_TKINFO"
	.tkinfo
        /*0018*/ 	.word	0x00000002
        /*0030*/ 	.string	""
        /*0030*/ 	.string	"ptxas"
        /*0030*/ 	.string	"Cuda compilation tools, release 13.0, V13.0.88"
        /*0030*/ 	.string	"Build cuda_13.0.r13.0/compiler.36424714_0"
        /*0030*/ 	.string	"-arch sm_100 -m 64 "



//--------------------- .note.nv.cuinfo           --------------------------
	.section	.note.nv.cuinfo,"",@"SHT_NOTE"
	.sectionflags	@"SHF_NOTE_NV_CUINFO"
        /*0018*/ 	.short	0x0002
        /*001a*/ 	.short	0x0064
        /*001c*/ 	.short	0x0082
	.zero		2


//--------------------- .nv.info                  --------------------------
	.section	.nv.info,"",@"SHT_CUDA_INFO"
	.align	4


	//----- nvinfo : EIATTR_REGCOUNT
	.align		4
        /*0000*/ 	.byte	0x04, 0x2f
        /*0002*/ 	.short	(.L_1 - .L_0)
	.align		4
.L_0:
        /*0004*/ 	.word	index@(_Z17rgba_to_greyscalePK6uchar4Phii)
        /*0008*/ 	.word	0x0000000c


	//----- nvinfo : EIATTR_FRAME_SIZE
	.align		4
.L_1:
        /*000c*/ 	.byte	0x04, 0x11
        /*000e*/ 	.short	(.L_3 - .L_2)
	.align		4
.L_2:
        /*0010*/ 	.word	index@(_Z17rgba_to_greyscalePK6uchar4Phii)
        /*0014*/ 	.word	0x00000000


	//----- nvinfo : EIATTR_MIN_STACK_SIZE
	.align		4
.L_3:
        /*0018*/ 	.byte	0x04, 0x12
        /*001a*/ 	.short	(.L_5 - .L_4)
	.align		4
.L_4:
        /*001c*/ 	.word	index@(_Z17rgba_to_greyscalePK6uchar4Phii)
        /*0020*/ 	.word	0x00000000
.L_5:


//--------------------- .nv.compat                --------------------------
	.section	.nv.compat,"",@"SHT_CUDA_COMPAT_INFO"
	.align	4
        /*0000*/ 	.byte	0x02, 0x09, 0x00, 0x00, 0x02, 0x02, 0x01, 0x00, 0x02, 0x05, 0x05, 0x00, 0x03, 0x07, 0x01, 0x01
        /*0010*/ 	.byte	0x02, 0x03, 0x00, 0x00, 0x02, 0x06, 0x01, 0x00, 0x04, 0x0b, 0x08, 0x00, 0x09, 0x00, 0x00, 0x00
        /*0020*/ 	.byte	0x00, 0x00, 0x00, 0x00


//--------------------- .nv.info._Z17rgba_to_greyscalePK6uchar4Phii --------------------------
	.section	.nv.info._Z17rgba_to_greyscalePK6uchar4Phii,"",@"SHT_CUDA_INFO"
	.sectionflags	@""
	.align	4


	//----- nvinfo : EIATTR_CUDA_API_VERSION
	.align		4
        /*0000*/ 	.byte	0x04, 0x37
        /*0002*/ 	.short	(.L_7 - .L_6)
.L_6:
        /*0004*/ 	.word	0x00000082


	//----- nvinfo : EIATTR_KPARAM_INFO
	.align		4
.L_7:
        /*0008*/ 	.byte	0x04, 0x17
        /*000a*/ 	.short	(.L_9 - .L_8)
.L_8:
        /*000c*/ 	.word	0x00000000
        /*0010*/ 	.short	0x0003
        /*0012*/ 	.short	0x0014
        /*0014*/ 	.byte	0x00, 0xf0, 0x11, 0x00


	//----- nvinfo : EIATTR_KPARAM_INFO
	.align		4
.L_9:
        /*0018*/ 	.byte	0x04, 0x17
        /*001a*/ 	.short	(.L_11 - .L_10)
.L_10:
        /*001c*/ 	.word	0x00000000
        /*0020*/ 	.short	0x0002
        /*0022*/ 	.short	0x0010
        /*0024*/ 	.byte	0x00, 0xf0, 0x11, 0x00


	//----- nvinfo : EIATTR_KPARAM_INFO
	.align		4
.L_11:
        /*0028*/ 	.byte	0x04, 0x17
        /*002a*/ 	.short	(.L_13 - .L_12)
.L_12:
        /*002c*/ 	.word	0x00000000
        /*0030*/ 	.short	0x0001
        /*0032*/ 	.short	0x0008
        /*0034*/ 	.byte	0x00, 0xf5, 0x21, 0x00


	//----- nvinfo : EIATTR_KPARAM_INFO
	.align		4
.L_13:
        /*0038*/ 	.byte	0x04, 0x17
        /*003a*/ 	.short	(.L_15 - .L_14)
.L_14:
        /*003c*/ 	.word	0x00000000
        /*0040*/ 	.short	0x0000
        /*0042*/ 	.short	0x0000
        /*0044*/ 	.byte	0x00, 0xf5, 0x21, 0x00


	//----- nvinfo : EIATTR_SPARSE_MMA_MASK
	.align		4
.L_15:
        /*0048*/ 	.byte	0x03, 0x50
        /*004a*/ 	.short	0x0000


	//----- nvinfo : EIATTR_MAXREG_COUNT
	.align		4
        /*004c*/ 	.byte	0x03, 0x1b
        /*004e*/ 	.short	0x00ff


	//----- nvinfo : EIATTR_MERCURY_ISA_VERSION
	.align		4
        /*0050*/ 	.byte	0x03, 0x5f
        /*0052*/ 	.short	0x0101


	//----- nvinfo : EIATTR_UNUSED_LOAD_BYTE_OFFSET
	.align		4
        /*0054*/ 	.byte	0x04, 0x44
        /*0056*/ 	.short	(.L_17 - .L_16)


	//   ....[0]....
.L_16:
        /*0058*/ 	.word	0x00000090
        /*005c*/ 	.word	0x00000007


	//----- nvinfo : EIATTR_VRC_CTA_INIT_COUNT
	.align		4
.L_17:
        /*0060*/ 	.byte	0x02, 0x4a
	.zero		1
	.zero		1


	//----- nvinfo : EIATTR_EXIT_INSTR_OFFSETS
	.align		4
        /*0064*/ 	.byte	0x04, 0x1c
        /*0066*/ 	.short	(.L_19 - .L_18)


	//   ....[0]....
.L_18:
        /*0068*/ 	.word	0x00000170


	//----- nvinfo : EIATTR_CBANK_PARAM_SIZE
	.align		4
.L_19:
        /*006c*/ 	.byte	0x03, 0x19
        /*006e*/ 	.short	0x0018


	//----- nvinfo : EIATTR_PARAM_CBANK
	.align		4
        /*0070*/ 	.byte	0x04, 0x0a
        /*0072*/ 	.short	(.L_21 - .L_20)
	.align		4
.L_20:
        /*0074*/ 	.word	index@(.nv.constant0._Z17rgba_to_greyscalePK6uchar4Phii)
        /*0078*/ 	.short	0x0380
        /*007a*/ 	.short	0x0018


	//----- nvinfo : EIATTR_SW_WAR
	.align		4
.L_21:
        /*007c*/ 	.byte	0x04, 0x36
        /*007e*/ 	.short	(.L_23 - .L_22)
.L_22:
        /*0080*/ 	.word	0x00000008
.L_23:


//--------------------- .nv.callgraph             --------------------------
	.section	.nv.callgraph,"",@"SHT_CUDA_CALLGRAPH"
	.align	4
	.sectionentsize	8
	.align		4
        /*0000*/ 	.word	0x00000000
	.align		4
        /*0004*/ 	.word	0xffffffff
	.align		4
        /*0008*/ 	.word	0x00000000
	.align		4
        /*000c*/ 	.word	0xfffffffe
	.align		4
        /*0010*/ 	.word	0x00000000
	.align		4
        /*0014*/ 	.word	0xfffffffd
	.align		4
        /*0018*/ 	.word	0x00000000
	.align		4
        /*001c*/ 	.word	0xfffffffc


//--------------------- .text._Z17rgba_to_greyscalePK6uchar4Phii --------------------------
	.section	.text._Z17rgba_to_greyscalePK6uchar4Phii,"ax",@progbits
	.align	128
        .global         _Z17rgba_to_greyscalePK6uchar4Phii
        .type           _Z17rgba_to_greyscalePK6uchar4Phii,@function
        .size           _Z17rgba_to_greyscalePK6uchar4Phii,(.L_x_1 - _Z17rgba_to_greyscalePK6uchar4Phii)
        .other          _Z17rgba_to_greyscalePK6uchar4Phii,@"STO_CUDA_ENTRY STV_DEFAULT"
_Z17rgba_to_greyscalePK6uchar4Phii:
.text._Z17rgba_to_greyscalePK6uchar4Phii:
[----:B------:R-:W-:Y:S01]  /*0000*/  LDC R1, c[0x0][0x37c] ;  /* 0x0000df00ff017b82 */ /* 0x000fe20000000800 */
[----:B------:R-:W0:Y:S07]  /*0010*/  S2R R5, SR_TID.X ;  /* 0x0000000000057919 */ /* 0x000e2e0000002100 */
[----:B------:R-:W0:Y:S01]  /*0020*/  S2UR UR6, SR_CTAID.X ;  /* 0x00000000000679c3 */ /* 0x000e220000002500 */
[----:B------:R-:W1:Y:S07]  /*0030*/  LDCU.64 UR4, c[0x0][0x358] ;  /* 0x00006b00ff0477ac */ /* 0x000e6e0008000a00 */
[----:B------:R-:W0:Y:S08]  /*0040*/  LDC R0, c[0x0][0x394] ;  /* 0x0000e500ff007b82 */ /* 0x000e300000000800 */
[----:B------:R-:W2:Y:S01]  /*0050*/  LDC.64 R2, c[0x0][0x380] ;  /* 0x0000e000ff027b82 */ /* 0x000ea20000000a00 */
[----:B0-----:R-:W-:Y:S01]  /*0060*/  IMAD R5, R0, UR6, R5 ;  /* 0x0000000600057c24 */ /* 0x001fe2000f8e0205 */
[----:B------:R-:W0:Y:S03]  /*0070*/  LDCU.64 UR6, c[0x0][0x388] ;  /* 0x00007100ff0677ac */ /* 0x000e260008000a00 */
[----:B--2---:R-:W-:-:S06]  /*0080*/  IMAD.WIDE R2, R5, 0x4, R2 ;  /* 0x0000000405027825 */ /* 0x004fcc00078e0202 */
[----:B-1----:R-:W2:Y:S02]  /*0090*/  LDG.E R2, desc[UR4][R2.64] ;  /* 0x0000000402027981 */ /* 0x002ea4000c1e1900 */
[C---:B--2---:R-:W-:Y:S02]  /*00a0*/  PRMT R4, R2.reuse, 0x7771, RZ ;  /* 0x0000777102047816 */ /* 0x044fe400000000ff */
[C---:B------:R-:W-:Y:S02]  /*00b0*/  PRMT R0, R2.reuse, 0x7770, RZ ;  /* 0x0000777002007816 */ /* 0x040fe400000000ff */
[----:B------:R-:W-:Y:S02]  /*00c0*/  I2FP.F32.U32 R6, R4 ;  /* 0x0000000400067245 */ /* 0x000fe40000201000 */
[----:B------:R-:W-:Y:S02]  /*00d0*/  PRMT R4, R2, 0x7772, RZ ;  /* 0x0000777202047816 */ /* 0x000fe400000000ff */
[----:B------:R-:W-:Y:S01]  /*00e0*/  I2FP.F32.U32 R0, R0 ;  /* 0x0000000000007245 */ /* 0x000fe20000201000 */
[----:B------:R-:W-:Y:S01]  /*00f0*/  FMUL R7, R6, 0.58700001239776611328 ;  /* 0x3f1645a206077820 */ /* 0x000fe20000400000 */
[----:B------:R-:W-:-:S02]  /*0100*/  I2FP.F32.U32 R9, R4 ;  /* 0x0000000400097245 */ /* 0x000fc40000201000 */
[----:B0-----:R-:W-:Y:S01]  /*0110*/  IADD3 R2, P0, PT, R5, UR6, RZ ;  /* 0x0000000605027c10 */ /* 0x001fe2000ff1e0ff */
[----:B------:R-:W-:-:S03]  /*0120*/  FFMA R0, R0, 0.29899999499320983887, R7 ;  /* 0x3e99168700007823 */ /* 0x000fc60000000007 */
[----:B------:R-:W-:Y:S01]  /*0130*/  LEA.HI.X.SX32 R3, R5, UR7, 0x1, P0 ;  /* 0x0000000705037c11 */ /* 0x000fe200080f0eff */
[----:B------:R-:W-:-:S04]  /*0140*/  FFMA R0, R9, 0.11400000005960464478, R0 ;  /* 0x3de978d509007823 */ /* 0x000fc80000000000 */
[----:B------:R-:W0:Y:S02]  /*0150*/  F2I.U32.TRUNC.NTZ R7, R0 ;  /* 0x0000000000077305 */ /* 0x000e24000020f000 */
[----:B0-----:R-:W-:Y:S01]  /*0160*/  STG.E.U8 desc[UR4][R2.64], R7 ;  /* 0x0000000702007986 */ /* 0x001fe2000c101104 */
[----:B------:R-:W-:Y:S05]  /*0170*/  EXIT ;  /* 0x000000000000794d */ /* 0x000fea0003800000 */
.L_x_0:
[----:B------:R-:W-:-:S00]  /*0180*/  BRA `(.L_x_0) ;  /* 0xfffffffc00fc7947 */ /* 0x000fc0000383ffff */
[----:B------:R-:W-:-:S00]  /*0190*/  NOP ;  /* 0x0000000000007918 */ /* 0x000fc00000000000 */
        /* <DEDUP_REMOVED lines=14> */
.L_x_1:


//--------------------- .nv.shared.reserved.0     --------------------------
	.section	.nv.shared.reserved.0,"aw",@nobits
	.weak		__nv_reservedSMEM_offset_0_alias
	.size		__nv_reservedSMEM_offset_0_alias, 0, 64
	.other		__nv_reservedSMEM_offset_0_alias,@"STO_CUDA_RESERVED_SHARED STV_DEFAULT"
__nv_reservedSMEM_offset_0_alias:
	.zero		0
	.zero		64


//--------------------- .nv.constant0._Z17rgba_to_greyscalePK6uchar4Phii --------------------------
	.section	.nv.constant0._Z17rgba_to_greyscalePK6uchar4Phii,"a",@progbits
	.sectionflags	@""
	.align	4
.nv.constant0._Z17rgba_to_greyscalePK6uchar4Phii:
	.zero		920


//--------------------- SYMBOLS --------------------------

	.type		.nv.reservedSmem.offset0,@object
	.size		.nv.reservedSmem.offset0,0x4
